//
// Generated by NVIDIA NVVM Compiler
//
// Compiler Build ID: CL-36424714
// Cuda compilation tools, release 13.0, V13.0.88
// Based on NVVM 20.0.0
//

.version 9.0
.target sm_100
.address_size 64

	// .globl	_Z21reduceKernel_baselinePfS_i
.extern .shared .align 16 .b8 sdata[];

.visible .entry _Z21reduceKernel_baselinePfS_i(
	.param .u64 .ptr .align 1 _Z21reduceKernel_baselinePfS_i_param_0,
	.param .u64 .ptr .align 1 _Z21reduceKernel_baselinePfS_i_param_1,
	.param .u32 _Z21reduceKernel_baselinePfS_i_param_2
)
{
	.reg .pred 	%p<12>;
	.reg .b32 	%r<10>;
	.reg .b32 	%f<34>;
	.reg .b64 	%rd<11>;

	ld.param.u64 	%rd3, [_Z21reduceKernel_baselinePfS_i_param_0];
	ld.param.u64 	%rd2, [_Z21reduceKernel_baselinePfS_i_param_1];
	ld.param.u32 	%r6, [_Z21reduceKernel_baselinePfS_i_param_2];
	cvta.to.global.u64 	%rd1, %rd3;
	mov.u32 	%r1, %tid.x;
	mov.u32 	%r2, %ctaid.x;
	shl.b32 	%r7, %r2, 9;
	add.s32 	%r3, %r7, %r1;
	setp.ge.u32 	%p1, %r3, %r6;
	mov.f32 	%f33, 0f00000000;
	@%p1 bra 	$L__BB0_2;
	mul.wide.u32 	%rd4, %r3, 4;
	add.s64 	%rd5, %rd1, %rd4;
	ld.global.f32 	%f33, [%rd5];
$L__BB0_2:
	add.s32 	%r4, %r3, 256;
	setp.ge.u32 	%p2, %r4, %r6;
	@%p2 bra 	$L__BB0_4;
	mul.wide.u32 	%rd6, %r4, 4;
	add.s64 	%rd7, %rd1, %rd6;
	ld.global.f32 	%f6, [%rd7];
	add.f32 	%f33, %f33, %f6;
$L__BB0_4:
	shl.b32 	%r8, %r1, 2;
	mov.u32 	%r9, sdata;
	add.s32 	%r5, %r9, %r8;
	st.shared.f32 	[%r5], %f33;
	bar.sync 	0;
	setp.gt.u32 	%p3, %r1, 127;
	@%p3 bra 	$L__BB0_6;
	ld.shared.f32 	%f7, [%r5+512];
	ld.shared.f32 	%f8, [%r5];
	add.f32 	%f9, %f7, %f8;
	st.shared.f32 	[%r5], %f9;
$L__BB0_6:
	bar.sync 	0;
	setp.gt.u32 	%p4, %r1, 63;
	@%p4 bra 	$L__BB0_8;
	ld.shared.f32 	%f10, [%r5+256];
	ld.shared.f32 	%f11, [%r5];
	add.f32 	%f12, %f10, %f11;
	st.shared.f32 	[%r5], %f12;
$L__BB0_8:
	bar.sync 	0;
	setp.gt.u32 	%p5, %r1, 31;
	@%p5 bra 	$L__BB0_10;
	ld.shared.f32 	%f13, [%r5+128];
	ld.shared.f32 	%f14, [%r5];
	add.f32 	%f15, %f13, %f14;
	st.shared.f32 	[%r5], %f15;
$L__BB0_10:
	bar.sync 	0;
	setp.gt.u32 	%p6, %r1, 15;
	@%p6 bra 	$L__BB0_12;
	ld.shared.f32 	%f16, [%r5+64];
	ld.shared.f32 	%f17, [%r5];
	add.f32 	%f18, %f16, %f17;
	st.shared.f32 	[%r5], %f18;
$L__BB0_12:
	bar.sync 	0;
	setp.gt.u32 	%p7, %r1, 7;
	@%p7 bra 	$L__BB0_14;
	ld.shared.f32 	%f19, [%r5+32];
	ld.shared.f32 	%f20, [%r5];
	add.f32 	%f21, %f19, %f20;
	st.shared.f32 	[%r5], %f21;
$L__BB0_14:
	bar.sync 	0;
	setp.gt.u32 	%p8, %r1, 3;
	@%p8 bra 	$L__BB0_16;
	ld.shared.f32 	%f22, [%r5+16];
	ld.shared.f32 	%f23, [%r5];
	add.f32 	%f24, %f22, %f23;
	st.shared.f32 	[%r5], %f24;
$L__BB0_16:
	bar.sync 	0;
	setp.gt.u32 	%p9, %r1, 1;
	@%p9 bra 	$L__BB0_18;
	ld.shared.f32 	%f25, [%r5+8];
	ld.shared.f32 	%f26, [%r5];
	add.f32 	%f27, %f25, %f26;
	st.shared.f32 	[%r5], %f27;
$L__BB0_18:
	bar.sync 	0;
	setp.ne.s32 	%p10, %r1, 0;
	@%p10 bra 	$L__BB0_20;
	ld.shared.f32 	%f28, [sdata+4];
	ld.shared.f32 	%f29, [%r5];
	add.f32 	%f30, %f28, %f29;
	st.shared.f32 	[%r5], %f30;
$L__BB0_20:
	setp.ne.s32 	%p11, %r1, 0;
	bar.sync 	0;
	@%p11 bra 	$L__BB0_22;
	ld.shared.f32 	%f31, [sdata];
	cvta.to.global.u64 	%rd8, %rd2;
	mul.wide.u32 	%rd9, %r2, 4;
	add.s64 	%rd10, %rd8, %rd9;
	st.global.f32 	[%rd10], %f31;
$L__BB0_22:
	ret;

}
	// .globl	_Z24reduceKernel_warpShufflePfS_i
.visible .entry _Z24reduceKernel_warpShufflePfS_i(
	.param .u64 .ptr .align 1 _Z24reduceKernel_warpShufflePfS_i_param_0,
	.param .u64 .ptr .align 1 _Z24reduceKernel_warpShufflePfS_i_param_1,
	.param .u32 _Z24reduceKernel_warpShufflePfS_i_param_2
)
{
	.reg .pred 	%p<13>;
	.reg .b32 	%r<20>;
	.reg .b32 	%f<27>;
	.reg .b64 	%rd<11>;

	ld.param.u64 	%rd3, [_Z24reduceKernel_warpShufflePfS_i_param_0];
	ld.param.u64 	%rd2, [_Z24reduceKernel_warpShufflePfS_i_param_1];
	ld.param.u32 	%r6, [_Z24reduceKernel_warpShufflePfS_i_param_2];
	cvta.to.global.u64 	%rd1, %rd3;
	mov.u32 	%r1, %tid.x;
	mov.u32 	%r2, %ctaid.x;
	shl.b32 	%r7, %r2, 9;
	add.s32 	%r3, %r7, %r1;
	setp.ge.u32 	%p1, %r3, %r6;
	mov.f32 	%f26, 0f00000000;
	@%p1 bra 	$L__BB1_2;
	mul.wide.u32 	%rd4, %r3, 4;
	add.s64 	%rd5, %rd1, %rd4;
	ld.global.f32 	%f26, [%rd5];
$L__BB1_2:
	add.s32 	%r4, %r3, 256;
	setp.ge.u32 	%p2, %r4, %r6;
	@%p2 bra 	$L__BB1_4;
	mul.wide.u32 	%rd6, %r4, 4;
	add.s64 	%rd7, %rd1, %rd6;
	ld.global.f32 	%f7, [%rd7];
	add.f32 	%f26, %f26, %f7;
$L__BB1_4:
	shl.b32 	%r8, %r1, 2;
	mov.u32 	%r9, sdata;
	add.s32 	%r5, %r9, %r8;
	st.shared.f32 	[%r5], %f26;
	bar.sync 	0;
	setp.gt.u32 	%p3, %r1, 127;
	@%p3 bra 	$L__BB1_6;
	ld.shared.f32 	%f8, [%r5+512];
	ld.shared.f32 	%f9, [%r5];
	add.f32 	%f10, %f8, %f9;
	st.shared.f32 	[%r5], %f10;
$L__BB1_6:
	bar.sync 	0;
	setp.gt.u32 	%p4, %r1, 63;
	@%p4 bra 	$L__BB1_8;
	ld.shared.f32 	%f11, [%r5+256];
	ld.shared.f32 	%f12, [%r5];
	add.f32 	%f13, %f11, %f12;
	st.shared.f32 	[%r5], %f13;
$L__BB1_8:
	bar.sync 	0;
	setp.gt.u32 	%p5, %r1, 31;
	@%p5 bra 	$L__BB1_11;
	ld.shared.f32 	%f14, [%r5];
	mov.b32 	%r10, %f14;
	shfl.sync.down.b32	%r11|%p6, %r10, 16, 31, -1;
	mov.b32 	%f15, %r11;
	add.f32 	%f16, %f14, %f15;
	mov.b32 	%r12, %f16;
	shfl.sync.down.b32	%r13|%p7, %r12, 8, 31, -1;
	mov.b32 	%f17, %r13;
	add.f32 	%f18, %f16, %f17;
	mov.b32 	%r14, %f18;
	shfl.sync.down.b32	%r15|%p8, %r14, 4, 31, -1;
	mov.b32 	%f19, %r15;
	add.f32 	%f20, %f18, %f19;
	mov.b32 	%r16, %f20;
	shfl.sync.down.b32	%r17|%p9, %r16, 2, 31, -1;
	mov.b32 	%f21, %r17;
	add.f32 	%f22, %f20, %f21;
	mov.b32 	%r18, %f22;
	shfl.sync.down.b32	%r19|%p10, %r18, 1, 31, -1;
	mov.b32 	%f23, %r19;
	add.f32 	%f5, %f22, %f23;
	setp.ne.s32 	%p11, %r1, 0;
	@%p11 bra 	$L__BB1_11;
	st.shared.f32 	[sdata], %f5;
$L__BB1_11:
	bar.sync 	0;
	setp.ne.s32 	%p12, %r1, 0;
	@%p12 bra 	$L__BB1_13;
	ld.shared.f32 	%f24, [sdata];
	cvta.to.global.u64 	%rd8, %rd2;
	mul.wide.u32 	%rd9, %r2, 4;
	add.s64 	%rd10, %rd8, %rd9;
	st.global.f32 	[%rd10], %f24;
$L__BB1_13:
	ret;

}


// ===== COMPILED SASS (sm_100) =====

	.target	sm_100

	.elftype	@"ET_EXEC"


//--------------------- .note.nv.tkinfo           --------------------------
	.section	.note.nv.tkinfo,"",@"SHT_NOTE"
	.sectionflags	@"SHF_NOTE_NV_TKINFO"
	.tkinfo
        /*0018*/ 	.word	0x00000002
        /*0030*/ 	.string	""
        /*0030*/ 	.string	"ptxas"
        /*0030*/ 	.string	"Cuda compilation tools, release 13.0, V13.0.88"
        /*0030*/ 	.string	"Build cuda_13.0.r13.0/compiler.36424714_0"
        /*0030*/ 	.string	"-arch sm_100 -m 64 "



//--------------------- .note.nv.cuinfo           --------------------------
	.section	.note.nv.cuinfo,"",@"SHT_NOTE"
	.sectionflags	@"SHF_NOTE_NV_CUINFO"
        /*0018*/ 	.short	0x0002
        /*001a*/ 	.short	0x0064
        /*001c*/ 	.short	0x0082
	.zero		2


//--------------------- .nv.info                  --------------------------
	.section	.nv.info,"",@"SHT_CUDA_INFO"
	.align	4


	//----- nvinfo : EIATTR_REGCOUNT
	.align		4
        /*0000*/ 	.byte	0x04, 0x2f
        /*0002*/ 	.short	(.L_1 - .L_0)
	.align		4
.L_0:
        /*0004*/ 	.word	index@(_Z21reduceKernel_baselinePfS_i)
        /*0008*/ 	.word	0x0000000e


	//----- nvinfo : EIATTR_FRAME_SIZE
	.align		4
.L_1:
        /*000c*/ 	.byte	0x04, 0x11
        /*000e*/ 	.short	(.L_3 - .L_2)
	.align		4
.L_2:
        /*0010*/ 	.word	index@(_Z21reduceKernel_baselinePfS_i)
        /*0014*/ 	.word	0x00000000


	//----- nvinfo : EIATTR_REGCOUNT
	.align		4
.L_3:
        /*0018*/ 	.byte	0x04, 0x2f
        /*001a*/ 	.short	(.L_5 - .L_4)
	.align		4
.L_4:
        /*001c*/ 	.word	index@(_Z24reduceKernel_warpShufflePfS_i)
        /*0020*/ 	.word	0x0000000e


	//----- nvinfo : EIATTR_FRAME_SIZE
	.align		4
.L_5:
        /*0024*/ 	.byte	0x04, 0x11
        /*0026*/ 	.short	(.L_7 - .L_6)
	.align		4
.L_6:
        /*0028*/ 	.word	index@(_Z24reduceKernel_warpShufflePfS_i)
        /*002c*/ 	.word	0x00000000


	//----- nvinfo : EIATTR_MIN_STACK_SIZE
	.align		4
.L_7:
        /*0030*/ 	.byte	0x04, 0x12
        /*0032*/ 	.short	(.L_9 - .L_8)
	.align		4
.L_8:
        /*0034*/ 	.word	index@(_Z24reduceKernel_warpShufflePfS_i)
        /*0038*/ 	.word	0x00000000


	//----- nvinfo : EIATTR_MIN_STACK_SIZE
	.align		4
.L_9:
        /*003c*/ 	.byte	0x04, 0x12
        /*003e*/ 	.short	(.L_11 - .L_10)
	.align		4
.L_10:
        /*0040*/ 	.word	index@(_Z21reduceKernel_baselinePfS_i)
        /*0044*/ 	.word	0x00000000
.L_11:


//--------------------- .nv.compat                --------------------------
	.section	.nv.compat,"",@"SHT_CUDA_COMPAT_INFO"
	.align	4
        /*0000*/ 	.byte	0x02, 0x09, 0x00, 0x00, 0x02, 0x02, 0x01, 0x00, 0x02, 0x05, 0x05, 0x00, 0x03, 0x07, 0x01, 0x01
        /*0010*/ 	.byte	0x02, 0x03, 0x00, 0x00, 0x02, 0x06, 0x01, 0x00, 0x04, 0x0b, 0x08, 0x00, 0x09, 0x00, 0x00, 0x00
        /*0020*/ 	.byte	0x00, 0x00, 0x00, 0x00


//--------------------- .nv.info._Z24reduceKernel_warpShufflePfS_i --------------------------
	.section	.nv.info._Z24reduceKernel_warpShufflePfS_i,"",@"SHT_CUDA_INFO"
	.sectionflags	@""
	.align	4


	//----- nvinfo : EIATTR_CUDA_API_VERSION
	.align		4
        /*0000*/ 	.byte	0x04, 0x37
        /*0002*/ 	.short	(.L_13 - .L_12)
.L_12:
        /*0004*/ 	.word	0x00000082


	//----- nvinfo : EIATTR_KPARAM_INFO
	.align		4
.L_13:
        /*0008*/ 	.byte	0x04, 0x17
        /*000a*/ 	.short	(.L_15 - .L_14)
.L_14:
        /*000c*/ 	.word	0x00000000
        /*0010*/ 	.short	0x0002
        /*0012*/ 	.short	0x0010
        /*0014*/ 	.byte	0x00, 0xf0, 0x11, 0x00


	//----- nvinfo : EIATTR_KPARAM_INFO
	.align		4
.L_15:
        /*0018*/ 	.byte	0x04, 0x17
        /*001a*/ 	.short	(.L_17 - .L_16)
.L_16:
        /*001c*/ 	.word	0x00000000
        /*0020*/ 	.short	0x0001
        /*0022*/ 	.short	0x0008
        /*0024*/ 	.byte	0x00, 0xf5, 0x21, 0x00


	//----- nvinfo : EIATTR_KPARAM_INFO
	.align		4
.L_17:
        /*0028*/ 	.byte	0x04, 0x17
        /*002a*/ 	.short	(.L_19 - .L_18)
.L_18:
        /*002c*/ 	.word	0x00000000
        /*0030*/ 	.short	0x0000
        /*0032*/ 	.short	0x0000
        /*0034*/ 	.byte	0x00, 0xf5, 0x21, 0x00


	//----- nvinfo : EIATTR_SPARSE_MMA_MASK
	.align		4
.L_19:
        /*0038*/ 	.byte	0x03, 0x50
        /*003a*/ 	.short	0x0000


	//----- nvinfo : EIATTR_MAXREG_COUNT
	.align		4
        /*003c*/ 	.byte	0x03, 0x1b
        /*003e*/ 	.short	0x00ff


	//----- nvinfo : EIATTR_NUM_BARRIERS
	.align		4
        /*0040*/ 	.byte	0x02, 0x4c
        /*0042*/ 	.byte	0x01
	.zero		1


	//----- nvinfo : EIATTR_MERCURY_ISA_VERSION
	.align		4
        /*0044*/ 	.byte	0x03, 0x5f
        /*0046*/ 	.short	0x0101


	//----- nvinfo : EIATTR_COOP_GROUP_MASK_REGIDS
	.align		4
        /*0048*/ 	.byte	0x04, 0x29
        /*004a*/ 	.short	(.L_21 - .L_20)


	//   ....[0]....
.L_20:
        /*004c*/ 	.word	0xffffffff


	//   ....[1]....
        /*0050*/ 	.word	0xffffffff


	//   ....[2]....
        /*0054*/ 	.word	0xffffffff


	//   ....[3]....
        /*0058*/ 	.word	0xffffffff


	//   ....[4]....
        /*005c*/ 	.word	0xffffffff


	//   ....[5]....
        /*0060*/ 	.word	0x05000008


	//   ....[6]....
        /*0064*/ 	.word	0x05000008


	//   ....[7]....
        /*0068*/ 	.word	0x05000008


	//   ....[8]....
        /*006c*/ 	.word	0x05000008


	//   ....[9]....
        /*0070*/ 	.word	0x05000008


	//----- nvinfo : EIATTR_COOP_GROUP_INSTR_OFFSETS
	.align		4
.L_21:
        /*0074*/ 	.byte	0x04, 0x28
        /*0076*/ 	.short	(.L_23 - .L_22)


	//   ....[0]....
.L_22:
        /*0078*/ 	.word	0x00000280


	//   ....[1]....
        /*007c*/ 	.word	0x000002a0


	//   ....[2]....
        /*0080*/ 	.word	0x000002c0


	//   ....[3]....
        /*0084*/ 	.word	0x000002e0


	//   ....[4]....
        /*0088*/ 	.word	0x00000300


	//   ....[5]....
        /*008c*/ 	.word	0x00000410


	//   ....[6]....
        /*0090*/ 	.word	0x00000480


	//   ....[7]....
        /*0094*/ 	.word	0x000004f0


	//   ....[8]....
        /*0098*/ 	.word	0x00000560


	//   ....[9]....
        /*009c*/ 	.word	0x000005d0


	//----- nvinfo : EIATTR_VRC_CTA_INIT_COUNT
	.align		4
.L_23:
        /*00a0*/ 	.byte	0x02, 0x4a
	.zero		1
	.zero		1


	//----- nvinfo : EIATTR_EXIT_INSTR_OFFSETS
	.align		4
        /*00a4*/ 	.byte	0x04, 0x1c
        /*00a6*/ 	.short	(.L_25 - .L_24)


	//   ....[0]....
.L_24:
        /*00a8*/ 	.word	0x00000370


	//   ....[1]....
        /*00ac*/ 	.word	0x000003c0


	//----- nvinfo : EIATTR_CRS_STACK_SIZE
	.align		4
.L_25:
        /*00b0*/ 	.byte	0x04, 0x1e
        /*00b2*/ 	.short	(.L_27 - .L_26)
.L_26:
        /*00b4*/ 	.word	0x00000000


	//----- nvinfo : EIATTR_CBANK_PARAM_SIZE
	.align		4
.L_27:
        /*00b8*/ 	.byte	0x03, 0x19
        /*00ba*/ 	.short	0x0014


	//----- nvinfo : EIATTR_PARAM_CBANK
	.align		4
        /*00bc*/ 	.byte	0x04, 0x0a
        /*00be*/ 	.short	(.L_29 - .L_28)
	.align		4
.L_28:
        /*00c0*/ 	.word	index@(.nv.constant0._Z24reduceKernel_warpShufflePfS_i)
        /*00c4*/ 	.short	0x0380
        /*00c6*/ 	.short	0x0014


	//----- nvinfo : EIATTR_SW_WAR
	.align		4
.L_29:
        /*00c8*/ 	.byte	0x04, 0x36
        /*00ca*/ 	.short	(.L_31 - .L_30)
.L_30:
        /*00cc*/ 	.word	0x00000008
.L_31:


//--------------------- .nv.info._Z21reduceKernel_baselinePfS_i --------------------------
	.section	.nv.info._Z21reduceKernel_baselinePfS_i,"",@"SHT_CUDA_INFO"
	.sectionflags	@""
	.align	4


	//----- nvinfo : EIATTR_CUDA_API_VERSION
	.align		4
        /*0000*/ 	.byte	0x04, 0x37
        /*0002*/ 	.short	(.L_33 - .L_32)
.L_32:
        /*0004*/ 	.word	0x00000082


	//----- nvinfo : EIATTR_KPARAM_INFO
	.align		4
.L_33:
        /*0008*/ 	.byte	0x04, 0x17
        /*000a*/ 	.short	(.L_35 - .L_34)
.L_34:
        /*000c*/ 	.word	0x00000000
        /*0010*/ 	.short	0x0002
        /*0012*/ 	.short	0x0010
        /*0014*/ 	.byte	0x00, 0xf0, 0x11, 0x00


	//----- nvinfo : EIATTR_KPARAM_INFO
	.align		4
.L_35:
        /*0018*/ 	.byte	0x04, 0x17
        /*001a*/ 	.short	(.L_37 - .L_36)
.L_36:
        /*001c*/ 	.word	0x00000000
        /*0020*/ 	.short	0x0001
        /*0022*/ 	.short	0x0008
        /*0024*/ 	.byte	0x00, 0xf5, 0x21, 0x00


	//----- nvinfo : EIATTR_KPARAM_INFO
	.align		4
.L_37:
        /*0028*/ 	.byte	0x04, 0x17
        /*002a*/ 	.short	(.L_39 - .L_38)
.L_38:
        /*002c*/ 	.word	0x00000000
        /*0030*/ 	.short	0x0000
        /*0032*/ 	.short	0x0000
        /*0034*/ 	.byte	0x00, 0xf5, 0x21, 0x00


	//----- nvinfo : EIATTR_SPARSE_MMA_MASK
	.align		4
.L_39:
        /*0038*/ 	.byte	0x03, 0x50
        /*003a*/ 	.short	0x0000


	//----- nvinfo : EIATTR_MAXREG_COUNT
	.align		4
        /*003c*/ 	.byte	0x03, 0x1b
        /*003e*/ 	.short	0x00ff


	//----- nvinfo : EIATTR_NUM_BARRIERS
	.align		4
        /*0040*/ 	.byte	0x02, 0x4c
        /*0042*/ 	.byte	0x01
	.zero		1


	//----- nvinfo : EIATTR_MERCURY_ISA_VERSION
	.align		4
        /*0044*/ 	.byte	0x03, 0x5f
        /*0046*/ 	.short	0x0101


	//----- nvinfo : EIATTR_VRC_CTA_INIT_COUNT
	.align		4
        /*0048*/ 	.byte	0x02, 0x4a
	.zero		1
	.zero		1


	//----- nvinfo : EIATTR_EXIT_INSTR_OFFSETS
	.align		4
        /*004c*/ 	.byte	0x04, 0x1c
        /*004e*/ 	.short	(.L_41 - .L_40)


	//   ....[0]....
.L_40:
        /*0050*/ 	.word	0x00000470


	//   ....[1]....
        /*0054*/ 	.word	0x000004c0


	//----- nvinfo : EIATTR_CBANK_PARAM_SIZE
	.align		4
.L_41:
        /*0058*/ 	.byte	0x03, 0x19
        /*005a*/ 	.short	0x0014


	//----- nvinfo : EIATTR_PARAM_CBANK
	.align		4
        /*005c*/ 	.byte	0x04, 0x0a
        /*005e*/ 	.short	(.L_43 - .L_42)
	.align		4
.L_42:
        /*0060*/ 	.word	index@(.nv.constant0._Z21reduceKernel_baselinePfS_i)
        /*0064*/ 	.short	0x0380
        /*0066*/ 	.short	0x0014


	//----- nvinfo : EIATTR_SW_WAR
	.align		4
.L_43:
        /*0068*/ 	.byte	0x04, 0x36
        /*006a*/ 	.short	(.L_45 - .L_44)
.L_44:
        /*006c*/ 	.word	0x00000008
.L_45:


//--------------------- .nv.callgraph             --------------------------
	.section	.nv.callgraph,"",@"SHT_CUDA_CALLGRAPH"
	.align	4
	.sectionentsize	8
	.align		4
        /*0000*/ 	.word	0x00000000
	.align		4
        /*0004*/ 	.word	0xffffffff
	.align		4
        /*0008*/ 	.word	0x00000000
	.align		4
        /*000c*/ 	.word	0xfffffffe
	.align		4
        /*0010*/ 	.word	0x00000000
	.align		4
        /*0014*/ 	.word	0xfffffffd
	.align		4
        /*0018*/ 	.word	0x00000000
	.align		4
        /*001c*/ 	.word	0xfffffffc


//--------------------- .text._Z24reduceKernel_warpShufflePfS_i --------------------------
	.section	.text._Z24reduceKernel_warpShufflePfS_i,"ax",@progbits
	.align	128
        .global         _Z24reduceKernel_warpShufflePfS_i
        .type           _Z24reduceKernel_warpShufflePfS_i,@function
        .size           _Z24reduceKernel_warpShufflePfS_i,(.L_x_10 - _Z24reduceKernel_warpShufflePfS_i)
        .other          _Z24reduceKernel_warpShufflePfS_i,@"STO_CUDA_ENTRY STV_DEFAULT"
_Z24reduceKernel_warpShufflePfS_i:
.text._Z24reduceKernel_warpShufflePfS_i:
[----:B------:R-:W-:Y:S01]  /*0000*/  LDC R1, c[0x0][0x37c] ;  /* 0x0000df00ff017b82 */ /* 0x000fe20000000800 */
[----:B------:R-:W0:Y:S01]  /*0010*/  S2R R3, SR_TID.X ;  /* 0x0000000000037919 */ /* 0x000e220000002100 */
[----:B------:R-:W1:Y:S01]  /*0020*/  LDCU UR4, c[0x0][0x390] ;  /* 0x00007200ff0477ac */ /* 0x000e620008000800 */
[----:B------:R-:W-:Y:S01]  /*0030*/  IMAD.MOV.U32 R2, RZ, RZ, RZ ;  /* 0x000000ffff027224 */ /* 0x000fe200078e00ff */
[----:B------:R-:W0:Y:S01]  /*0040*/  S2R R0, SR_CTAID.X ;  /* 0x0000000000007919 */ /* 0x000e220000002500 */
[----:B------:R-:W2:Y:S01]  /*0050*/  LDCU.64 UR6, c[0x0][0x358] ;  /* 0x00006b00ff0677ac */ /* 0x000ea20008000a00 */
[----:B0-----:R-:W-:-:S04]  /*0060*/  LEA R9, R0, R3, 0x9 ;  /* 0x0000000300097211 */ /* 0x001fc800078e48ff */
[C---:B------:R-:W-:Y:S02]  /*0070*/  IADD3 R11, PT, PT, R9.reuse, 0x100, RZ ;  /* 0x00000100090b7810 */ /* 0x040fe40007ffe0ff */
[----:B-1----:R-:W-:Y:S02]  /*0080*/  ISETP.GE.U32.AND P1, PT, R9, UR4, PT ;  /* 0x0000000409007c0c */ /* 0x002fe4000bf26070 */
[----:B------:R-:W-:-:S11]  /*0090*/  ISETP.GE.U32.AND P0, PT, R11, UR4, PT ;  /* 0x000000040b007c0c */ /* 0x000fd6000bf06070 */
[----:B------:R-:W0:Y:S08]  /*00a0*/  @!P1 LDC.64 R4, c[0x0][0x380] ;  /* 0x0000e000ff049b82 */ /* 0x000e300000000a00 */
[----:B------:R-:W1:Y:S01]  /*00b0*/  @!P0 LDC.64 R6, c[0x0][0x380] ;  /* 0x0000e000ff068b82 */ /* 0x000e620000000a00 */
[----:B0-----:R-:W-:-:S05]  /*00c0*/  @!P1 IMAD.WIDE.U32 R4, R9, 0x4, R4 ;  /* 0x0000000409049825 */ /* 0x001fca00078e0004 */
[----:B--2---:R-:W2:Y:S01]  /*00d0*/  @!P1 LDG.E R2, desc[UR6][R4.64] ;  /* 0x0000000604029981 */ /* 0x004ea2000c1e1900 */
[----:B-1----:R-:W-:-:S06]  /*00e0*/  @!P0 IMAD.WIDE.U32 R6, R11, 0x4, R6 ;  /* 0x000000040b068825 */ /* 0x002fcc00078e0006 */
[----:B------:R-:W2:Y:S01]  /*00f0*/  @!P0 LDG.E R7, desc[UR6][R6.64] ;  /* 0x0000000606078981 */ /* 0x000ea2000c1e1900 */
[----:B------:R-:W0:Y:S01]  /*0100*/  S2UR UR5, SR_CgaCtaId ;  /* 0x00000000000579c3 */ /* 0x000e220000008800 */
[----:B------:R-:W-:Y:S02]  /*0110*/  UMOV UR4, 0x400 ;  /* 0x0000040000047882 */ /* 0x000fe40000000000 */
[----:B0-----:R-:W-:-:S06]  /*0120*/  ULEA UR4, UR5, UR4, 0x18 ;  /* 0x0000000405047291 */ /* 0x001fcc000f8ec0ff */
[C---:B------:R-:W-:Y:S02]  /*0130*/  LEA R9, R3.reuse, UR4, 0x2 ;  /* 0x0000000403097c11 */ /* 0x040fe4000f8e10ff */
[----:B------:R-:W-:Y:S01]  /*0140*/  ISETP.GT.U32.AND P1, PT, R3, 0x7f, PT ;  /* 0x0000007f0300780c */ /* 0x000fe20003f24070 */
[----:B--2---:R-:W-:-:S05]  /*0150*/  @!P0 FADD R2, R2, R7 ;  /* 0x0000000702028221 */ /* 0x004fca0000000000 */
[----:B------:R-:W-:Y:S01]  /*0160*/  STS [R9], R2 ;  /* 0x0000000209007388 */ /* 0x000fe20000000800 */
[----:B------:R-:W-:Y:S06]  /*0170*/  BAR.SYNC.DEFER_BLOCKING 0x0 ;  /* 0x0000000000007b1d */ /* 0x000fec0000010000 */
[----:B------:R-:W-:Y:S04]  /*0180*/  @!P1 LDS R8, [R9+0x200] ;  /* 0x0002000009089984 */ /* 0x000fe80000000800 */
[----:B------:R-:W0:Y:S01]  /*0190*/  @!P1 LDS R5, [R9] ;  /* 0x0000000009059984 */ /* 0x000e220000000800 */
[----:B------:R-:W-:Y:S01]  /*01a0*/  ISETP.GT.U32.AND P0, PT, R3, 0x3f, PT ;  /* 0x0000003f0300780c */ /* 0x000fe20003f04070 */
[----:B0-----:R-:W-:-:S05]  /*01b0*/  @!P1 FADD R8, R8, R5 ;  /* 0x0000000508089221 */ /* 0x001fca0000000000 */
[----:B------:R-:W-:Y:S01]  /*01c0*/  @!P1 STS [R9], R8 ;  /* 0x0000000809009388 */ /* 0x000fe20000000800 */
[----:B------:R-:W-:Y:S06]  /*01d0*/  BAR.SYNC.DEFER_BLOCKING 0x0 ;  /* 0x0000000000007b1d */ /* 0x000fec0000010000 */
[----:B------:R-:W-:Y:S04]  /*01e0*/  @!P0 LDS R4, [R9+0x100] ;  /* 0x0001000009048984 */ /* 0x000fe80000000800 */
[----:B------:R-:W0:Y:S02]  /*01f0*/  @!P0 LDS R5, [R9] ;  /* 0x0000000009058984 */ /* 0x000e240000000800 */
[----:B0-----:R-:W-:-:S05]  /*0200*/  @!P0 FADD R4, R4, R5 ;  /* 0x0000000504048221 */ /* 0x001fca0000000000 */
[----:B------:R0:W-:Y:S01]  /*0210*/  @!P0 STS [R9], R4 ;  /* 0x0000000409008388 */ /* 0x0001e20000000800 */
[----:B------:R-:W-:Y:S01]  /*0220*/  BAR.SYNC.DEFER_BLOCKING 0x0 ;  /* 0x0000000000007b1d */ /* 0x000fe20000010000 */
[----:B------:R-:W-:-:S13]  /*0230*/  ISETP.GT.U32.AND P0, PT, R3, 0x1f, PT ;  /* 0x0000001f0300780c */ /* 0x000fda0003f04070 */
[----:B0-----:R-:W-:Y:S05]  /*0240*/  @P0 BRA `(.L_x_0) ;  /* 0x00000000003c0947 */ /* 0x001fea0003800000 */
[----:B------:R-:W0:Y:S01]  /*0250*/  LDS R9, [R9] ;  /* 0x0000000009097984 */ /* 0x000e220000000800 */
[----:B------:R-:W-:-:S03]  /*0260*/  UMOV UR5, 0xffffffff ;  /* 0xffffffff00057882 */ /* 0x000fc60000000000 */
[----:B------:R-:W-:Y:S05]  /*0270*/  BRA.DIV UR5, `(.L_x_1) ;  /* 0x0000000205547947 */ /* 0x000fea000b800000 */
[----:B0-----:R-:W0:Y:S02]  /*0280*/  SHFL.DOWN PT, R2, R9, 0x10, 0x1f ;  /* 0x0a001f0009027f89 */ /* 0x001e2400000e0000 */
[----:B0-----:R-:W-:-:S05]  /*0290*/  FADD R2, R9, R2 ;  /* 0x0000000209027221 */ /* 0x001fca0000000000 */
[----:B------:R-:W0:Y:S02]  /*02a0*/  SHFL.DOWN PT, R5, R2, 0x8, 0x1f ;  /* 0x09001f0002057f89 */ /* 0x000e2400000e0000 */
[----:B0-----:R-:W-:-:S05]  /*02b0*/  FADD R5, R2, R5 ;  /* 0x0000000502057221 */ /* 0x001fca0000000000 */
[----:B------:R-:W0:Y:S02]  /*02c0*/  SHFL.DOWN PT, R4, R5, 0x4, 0x1f ;  /* 0x08801f0005047f89 */ /* 0x000e2400000e0000 */
[----:B0-----:R-:W-:-:S05]  /*02d0*/  FADD R4, R5, R4 ;  /* 0x0000000405047221 */ /* 0x001fca0000000000 */
[----:B------:R-:W0:Y:S02]  /*02e0*/  SHFL.DOWN PT, R7, R4, 0x2, 0x1f ;  /* 0x08401f0004077f89 */ /* 0x000e2400000e0000 */
[----:B0-----:R-:W-:-:S05]  /*02f0*/  FADD R7, R4, R7 ;  /* 0x0000000704077221 */ /* 0x001fca0000000000 */
[----:B------:R0:W1:Y:S02]  /*0300*/  SHFL.DOWN PT, R6, R7, 0x1, 0x1f ;  /* 0x08201f0007067f89 */ /* 0x00006400000e0000 */
.L_x_7:
[----:B------:R-:W-:Y:S01]  /*0310*/  ISETP.NE.AND P0, PT, R3, RZ, PT ;  /* 0x000000ff0300720c */ /* 0x000fe20003f05270 */
[----:B-1----:R-:W-:-:S12]  /*0320*/  FADD R6, R7, R6 ;  /* 0x0000000607067221 */ /* 0x002fd80000000000 */
[----:B------:R1:W-:Y:S02]  /*0330*/  @!P0 STS [UR4], R6 ;  /* 0x00000006ff008988 */ /* 0x0003e40008000804 */
.L_x_0:
[----:B------:R-:W-:Y:S05]  /*0340*/  WARPSYNC.ALL ;  /* 0x0000000000007948 */ /* 0x000fea0003800000 */
[----:B------:R-:W-:Y:S01]  /*0350*/  BAR.SYNC.DEFER_BLOCKING 0x0 ;  /* 0x0000000000007b1d */ /* 0x000fe20000010000 */
[----:B------:R-:W-:-:S13]  /*0360*/  ISETP.NE.AND P0, PT, R3, RZ, PT ;  /* 0x000000ff0300720c */ /* 0x000fda0003f05270 */
[----:B------:R-:W-:Y:S05]  /*0370*/  @P0 EXIT ;  /* 0x000000000000094d */ /* 0x000fea0003800000 */
[----:B------:R-:W2:Y:S01]  /*0380*/  LDS R5, [UR4] ;  /* 0x00000004ff057984 */ /* 0x000ea20008000800 */
[----:B------:R-:W3:Y:S02]  /*0390*/  LDC.64 R2, c[0x0][0x388] ;  /* 0x0000e200ff027b82 */ /* 0x000ee40000000a00 */
[----:B---3--:R-:W-:-:S05]  /*03a0*/  IMAD.WIDE.U32 R2, R0, 0x4, R2 ;  /* 0x0000000400027825 */ /* 0x008fca00078e0002 */
[----:B--2---:R-:W-:Y:S01]  /*03b0*/  STG.E desc[UR6][R2.64], R5 ;  /* 0x0000000502007986 */ /* 0x004fe2000c101906 */
[----:B------:R-:W-:Y:S05]  /*03c0*/  EXIT ;  /* 0x000000000000794d */ /* 0x000fea0003800000 */
.L_x_1:
[----:B------:R-:W-:Y:S01]  /*03d0*/  HFMA2 R10, -RZ, RZ, 0, 9.5367431640625e-07 ;  /* 0x00000010ff0a7431 */ /* 0x000fe200000001ff */
[----:B------:R-:W-:Y:S01]  /*03e0*/  MOV R11, 0x1f ;  /* 0x0000001f000b7802 */ /* 0x000fe20000000f00 */
[----:B------:R-:W-:-:S07]  /*03f0*/  IMAD.MOV.U32 R8, RZ, RZ, -0x1 ;  /* 0xffffffffff087424 */ /* 0x000fce00078e00ff */
[----:B0-----:R-:W-:Y:S05]  /*0400*/  WARPSYNC.COLLECTIVE R8, `(.L_x_2) ;  /* 0x0000000008087348 */ /* 0x001fea0003c00000 */
[----:B0-----:R0:W1:Y:S02]  /*0410*/  SHFL.DOWN P0, R6, R9, R10, R11 ;  /* 0x0800000a09067389 */ /* 0x001064000000000b */
[----:B01----:R-:W-:Y:S05]  /*0420*/  ENDCOLLECTIVE ;  /* 0x000000000000791b */ /* 0x003fea0003800000 */
.L_x_2:
[----:B------:R-:W-:Y:S01]  /*0430*/  IMAD.MOV.U32 R10, RZ, RZ, 0x8 ;  /* 0x00000008ff0a7424 */ /* 0x000fe200078e00ff */
[----:B------:R-:W-:-:S05]  /*0440*/  MOV R2, R6 ;  /* 0x0000000600027202 */ /* 0x000fca0000000f00 */
[----:B------:R-:W-:-:S05]  /*0450*/  FADD R2, R9, R2 ;  /* 0x0000000209027221 */ /* 0x000fca0000000000 */
[----:B------:R-:W-:-:S07]  /*0460*/  MOV R9, R2 ;  /* 0x0000000200097202 */ /* 0x000fce0000000f00 */
[----:B------:R-:W-:Y:S05]  /*0470*/  WARPSYNC.COLLECTIVE R8, `(.L_x_3) ;  /* 0x0000000008087348 */ /* 0x000fea0003c00000 */
[----:B------:R0:W1:Y:S02]  /*0480*/  SHFL.DOWN P0, R6, R9, R10, R11 ;  /* 0x0800000a09067389 */ /* 0x000064000000000b */
[----:B01----:R-:W-:Y:S05]  /*0490*/  ENDCOLLECTIVE ;  /* 0x000000000000791b */ /* 0x003fea0003800000 */
.L_x_3:
[----:B------:R-:W-:Y:S01]  /*04a0*/  IMAD.MOV.U32 R10, RZ, RZ, 0x4 ;  /* 0x00000004ff0a7424 */ /* 0x000fe200078e00ff */
[----:B------:R-:W-:-:S05]  /*04b0*/  MOV R5, R6 ;  /* 0x0000000600057202 */ /* 0x000fca0000000f00 */
[----:B------:R-:W-:-:S05]  /*04c0*/  FADD R5, R2, R5 ;  /* 0x0000000502057221 */ /* 0x000fca0000000000 */
[----:B------:R-:W-:-:S07]  /*04d0*/  MOV R9, R5 ;  /* 0x0000000500097202 */ /* 0x000fce0000000f00 */
[----:B------:R-:W-:Y:S05]  /*04e0*/  WARPSYNC.COLLECTIVE R8, `(.L_x_4) ;  /* 0x0000000008087348 */ /* 0x000fea0003c00000 */
[----:B------:R0:W1:Y:S02]  /*04f0*/  SHFL.DOWN P0, R6, R9, R10, R11 ;  /* 0x0800000a09067389 */ /* 0x000064000000000b */
[----:B01----:R-:W-:Y:S05]  /*0500*/  ENDCOLLECTIVE ;  /* 0x000000000000791b */ /* 0x003fea0003800000 */
.L_x_4:
[----:B------:R-:W-:Y:S01]  /*0510*/  IMAD.MOV.U32 R10, RZ, RZ, 0x2 ;  /* 0x00000002ff0a7424 */ /* 0x000fe200078e00ff */
[----:B------:R-:W-:-:S05]  /*0520*/  MOV R4, R6 ;  /* 0x0000000600047202 */ /* 0x000fca0000000f00 */
[----:B------:R-:W-:-:S05]  /*0530*/  FADD R4, R5, R4 ;  /* 0x0000000405047221 */ /* 0x000fca0000000000 */
[----:B------:R-:W-:-:S07]  /*0540*/  MOV R9, R4 ;  /* 0x0000000400097202 */ /* 0x000fce0000000f00 */
[----:B------:R-:W-:Y:S05]  /*0550*/  WARPSYNC.COLLECTIVE R8, `(.L_x_5) ;  /* 0x0000000008087348 */ /* 0x000fea0003c00000 */
[----:B------:R0:W1:Y:S02]  /*0560*/  SHFL.DOWN P0, R6, R9, R10, R11 ;  /* 0x0800000a09067389 */ /* 0x000064000000000b */
[----:B01----:R-:W-:Y:S05]  /*0570*/  ENDCOLLECTIVE ;  /* 0x000000000000791b */ /* 0x003fea0003800000 */
.L_x_5:
[----:B------:R-:W-:Y:S01]  /*0580*/  HFMA2 R10, -RZ, RZ, 0, 5.9604644775390625e-08 ;  /* 0x00000001ff0a7431 */ /* 0x000fe200000001ff */
[----:B------:R-:W-:-:S05]  /*0590*/  MOV R7, R6 ;  /* 0x0000000600077202 */ /* 0x000fca0000000f00 */
[----:B------:R-:W-:-:S05]  /*05a0*/  FADD R7, R4, R7 ;  /* 0x0000000704077221 */ /* 0x000fca0000000000 */
[----:B------:R-:W-:-:S07]  /*05b0*/  MOV R9, R7 ;  /* 0x0000000700097202 */ /* 0x000fce0000000f00 */
[----:B------:R-:W-:Y:S05]  /*05c0*/  WARPSYNC.COLLECTIVE R8, `(.L_x_6) ;  /* 0x0000000008087348 */ /* 0x000fea0003c00000 */
[----:B------:R0:W1:Y:S02]  /*05d0*/  SHFL.DOWN P0, R6, R9, R10, R11 ;  /* 0x0800000a09067389 */ /* 0x000064000000000b */
[----:B01----:R-:W-:Y:S05]  /*05e0*/  ENDCOLLECTIVE ;  /* 0x000000000000791b */ /* 0x003fea0003800000 */
.L_x_6:
[----:B------:R-:W-:Y:S05]  /*05f0*/  BRA `(.L_x_7) ;  /* 0xfffffffc00447947 */ /* 0x000fea000383ffff */
.L_x_8:
[----:B------:R-:W-:-:S00]  /*0600*/  BRA `(.L_x_8) ;  /* 0xfffffffc00fc7947 */ /* 0x000fc0000383ffff */
[----:B------:R-:W-:-:S00]  /*0610*/  NOP ;  /* 0x0000000000007918 */ /* 0x000fc00000000000 */
        /* <DEDUP_REMOVED lines=14> */
.L_x_10:


//--------------------- .text._Z21reduceKernel_baselinePfS_i --------------------------
	.section	.text._Z21reduceKernel_baselinePfS_i,"ax",@progbits
	.align	128
        .global         _Z21reduceKernel_baselinePfS_i
        .type           _Z21reduceKernel_baselinePfS_i,@function
        .size           _Z21reduceKernel_baselinePfS_i,(.L_x_11 - _Z21reduceKernel_baselinePfS_i)
        .other          _Z21reduceKernel_baselinePfS_i,@"STO_CUDA_ENTRY STV_DEFAULT"
_Z21reduceKernel_baselinePfS_i:
.text._Z21reduceKernel_baselinePfS_i:
[----:B------:R-:W-:Y:S01]  /*0000*/  LDC R1, c[0x0][0x37c] ;  /* 0x0000df00ff017b82 */ /* 0x000fe20000000800 */
[----:B------:R-:W0:Y:S01]  /*0010*/  S2R R3, SR_TID.X ;  /* 0x0000000000037919 */ /* 0x000e220000002100 */
[----:B------:R-:W1:Y:S01]  /*0020*/  LDCU UR4, c[0x0][0x390] ;  /* 0x00007200ff0477ac */ /* 0x000e620008000800 */
[----:B------:R-:W-:Y:S01]  /*0030*/  HFMA2 R2, -RZ, RZ, 0, 0 ;  /* 0x00000000ff027431 */ /* 0x000fe200000001ff */
        /* <DEDUP_REMOVED lines=58> */
[----:B------:R-:W-:Y:S01]  /*03e0*/  ISETP.NE.AND P1, PT, R3, RZ, PT ;  /* 0x000000ff0300720c */ /* 0x000fe20003f25270 */
[----:B0-----:R-:W-:-:S05]  /*03f0*/  @!P0 FADD R6, R5, R6 ;  /* 0x0000000605068221 */ /* 0x001fca0000000000 */
[----:B------:R-:W-:Y:S01]  /*0400*/  @!P0 STS [R9], R6 ;  /* 0x0000000609008388 */ /* 0x000fe20000000800 */
[----:B------:R-:W-:Y:S06]  /*0410*/  BAR.SYNC.DEFER_BLOCKING 0x0 ;  /* 0x0000000000007b1d */ /* 0x000fec0000010000 */
[----:B------:R-:W-:Y:S04]  /*0420*/  @!P1 LDS R3, [UR4+0x4] ;  /* 0x00000404ff039984 */ /* 0x000fe80008000800 */
[----:B------:R-:W0:Y:S02]  /*0430*/  @!P1 LDS R4, [R9] ;  /* 0x0000000009049984 */ /* 0x000e240000000800 */
[----:B0-----:R-:W-:-:S05]  /*0440*/  @!P1 FADD R4, R3, R4 ;  /* 0x0000000403049221 */ /* 0x001fca0000000000 */
[----:B------:R0:W-:Y:S01]  /*0450*/  @!P1 STS [R9], R4 ;  /* 0x0000000409009388 */ /* 0x0001e20000000800 */
[----:B------:R-:W-:Y:S06]  /*0460*/  BAR.SYNC.DEFER_BLOCKING 0x0 ;  /* 0x0000000000007b1d */ /* 0x000fec0000010000 */
[----:B------:R-:W-:Y:S05]  /*0470*/  @P1 EXIT ;  /* 0x000000000000194d */ /* 0x000fea0003800000 */
[----:B------:R-:W1:Y:S01]  /*0480*/  LDS R5, [UR4] ;  /* 0x00000004ff057984 */ /* 0x000e620008000800 */
[----:B------:R-:W2:Y:S02]  /*0490*/  LDC.64 R2, c[0x0][0x388] ;  /* 0x0000e200ff027b82 */ /* 0x000ea40000000a00 */
[----:B--2---:R-:W-:-:S05]  /*04a0*/  IMAD.WIDE.U32 R2, R0, 0x4, R2 ;  /* 0x0000000400027825 */ /* 0x004fca00078e0002 */
[----:B-1----:R-:W-:Y:S01]  /*04b0*/  STG.E desc[UR6][R2.64], R5 ;  /* 0x0000000502007986 */ /* 0x002fe2000c101906 */
[----:B------:R-:W-:Y:S05]  /*04c0*/  EXIT ;  /* 0x000000000000794d */ /* 0x000fea0003800000 */
.L_x_9:
        /* <DEDUP_REMOVED lines=11> */
.L_x_11:


//--------------------- .nv.shared._Z24reduceKernel_warpShufflePfS_i --------------------------
	.section	.nv.shared._Z24reduceKernel_warpShufflePfS_i,"aw",@nobits
	.sectionflags	@""
	.align	16
	.zero		1024


//--------------------- .nv.shared.reserved.0     --------------------------
	.section	.nv.shared.reserved.0,"aw",@nobits
	.weak		__nv_reservedSMEM_offset_0_alias
	.size		__nv_reservedSMEM_offset_0_alias, 0, 64
	.other		__nv_reservedSMEM_offset_0_alias,@"STO_CUDA_RESERVED_SHARED STV_DEFAULT"
__nv_reservedSMEM_offset_0_alias:
	.zero		0
	.zero		64


//--------------------- .nv.shared._Z21reduceKernel_baselinePfS_i --------------------------
	.section	.nv.shared._Z21reduceKernel_baselinePfS_i,"aw",@nobits
	.sectionflags	@""
	.align	16
	.zero		1024


//--------------------- .nv.constant0._Z24reduceKernel_warpShufflePfS_i --------------------------
	.section	.nv.constant0._Z24reduceKernel_warpShufflePfS_i,"a",@progbits
	.sectionflags	@""
	.align	4
.nv.constant0._Z24reduceKernel_warpShufflePfS_i:
	.zero		916


//--------------------- .nv.constant0._Z21reduceKernel_baselinePfS_i --------------------------
	.section	.nv.constant0._Z21reduceKernel_baselinePfS_i,"a",@progbits
	.sectionflags	@""
	.align	4
.nv.constant0._Z21reduceKernel_baselinePfS_i:
	.zero		916


//--------------------- SYMBOLS --------------------------

	.type		.nv.reservedSmem.offset0,@object
	.size		.nv.reservedSmem.offset0,0x4
	.type		.nv.reservedSmem.cap,@object
	.size		.nv.reservedSmem.cap,0x4
